//
// Generated by NVIDIA NVVM Compiler
//
// Compiler Build ID: CL-36424714
// Cuda compilation tools, release 13.0, V13.0.88
// Based on NVVM 20.0.0
//

.version 9.0
.target sm_100
.address_size 64

	// .globl	_Z17exercise_program1v
.extern .func  (.param .b32 func_retval0) vprintf
(
	.param .b64 vprintf_param_0,
	.param .b64 vprintf_param_1
)
;
.global .align 1 .b8 $str[153] = {116, 104, 114, 101, 97, 100, 73, 100, 120, 46, 120, 32, 58, 32, 37, 100, 9, 116, 104, 114, 101, 97, 100, 73, 100, 120, 46, 121, 32, 58, 32, 37, 100, 9, 116, 104, 114, 101, 97, 100, 73, 100, 120, 46, 122, 32, 58, 32, 37, 100, 9, 32, 45, 45, 32, 98, 108, 111, 99, 107, 73, 100, 120, 46, 120, 32, 58, 32, 37, 100, 9, 98, 108, 111, 99, 107, 73, 100, 120, 46, 121, 32, 58, 32, 37, 100, 9, 98, 108, 111, 99, 107, 73, 100, 120, 46, 122, 32, 58, 32, 37, 100, 9, 45, 45, 45, 32, 103, 114, 105, 100, 68, 105, 109, 46, 120, 32, 58, 32, 37, 100, 9, 103, 114, 105, 100, 68, 105, 109, 46, 121, 32, 58, 32, 37, 100, 9, 103, 114, 105, 100, 68, 105, 109, 46, 122, 32, 58, 32, 37, 100, 10};

.visible .entry _Z17exercise_program1v()
{
	.local .align 8 .b8 	__local_depot0[40];
	.reg .b64 	%SP;
	.reg .b64 	%SPL;
	.reg .b32 	%r<12>;
	.reg .b64 	%rd<5>;

	mov.u64 	%SPL, __local_depot0;
	cvta.local.u64 	%SP, %SPL;
	add.u64 	%rd1, %SP, 0;
	add.u64 	%rd2, %SPL, 0;
	mov.u32 	%r1, %tid.x;
	mov.u32 	%r2, %tid.y;
	mov.u32 	%r3, %tid.z;
	mov.u32 	%r4, %ctaid.x;
	mov.u32 	%r5, %ctaid.y;
	mov.u32 	%r6, %ctaid.z;
	mov.u32 	%r7, %nctaid.x;
	mov.u32 	%r8, %nctaid.y;
	mov.u32 	%r9, %nctaid.z;
	st.local.v2.u32 	[%rd2], {%r1, %r2};
	st.local.v2.u32 	[%rd2+8], {%r3, %r4};
	st.local.v2.u32 	[%rd2+16], {%r5, %r6};
	st.local.v2.u32 	[%rd2+24], {%r7, %r8};
	st.local.u32 	[%rd2+32], %r9;
	mov.u64 	%rd3, $str;
	cvta.global.u64 	%rd4, %rd3;
	{ // callseq 0, 0
	.param .b64 param0;
	st.param.b64 	[param0], %rd4;
	.param .b64 param1;
	st.param.b64 	[param1], %rd1;
	.param .b32 retval0;
	call.uni (retval0), 
	vprintf, 
	(
	param0, 
	param1
	);
	ld.param.b32 	%r10, [retval0];
	} // callseq 0
	ret;

}


// ===== COMPILED SASS (sm_100) =====

	.target	sm_100

	.elftype	@"ET_EXEC"


//--------------------- .note.nv.tkinfo           --------------------------
	.section	.note.nv.tkinfo,"",@"SHT_NOTE"
	.sectionflags	@"SHF_NOTE_NV_TKINFO"
	.tkinfo
        /*0018*/ 	.word	0x00000002
        /*0030*/ 	.string	""
        /*0030*/ 	.string	"ptxas"
        /*0030*/ 	.string	"Cuda compilation tools, release 13.0, V13.0.88"
        /*0030*/ 	.string	"Build cuda_13.0.r13.0/compiler.36424714_0"
        /*0030*/ 	.string	"-arch sm_100 -m 64 "



//--------------------- .note.nv.cuinfo           --------------------------
	.section	.note.nv.cuinfo,"",@"SHT_NOTE"
	.sectionflags	@"SHF_NOTE_NV_CUINFO"
        /*0018*/ 	.short	0x0002
        /*001a*/ 	.short	0x0064
        /*001c*/ 	.short	0x0082
	.zero		2


//--------------------- .nv.info                  --------------------------
	.section	.nv.info,"",@"SHT_CUDA_INFO"
	.align	4


	//----- nvinfo : EIATTR_REGCOUNT
	.align		4
        /*0000*/ 	.byte	0x04, 0x2f
        /*0002*/ 	.short	(.L_2 - .L_1)
	.align		4
.L_1:
        /*0004*/ 	.word	index@(_Z17exercise_program1v)
        /*0008*/ 	.word	0x00000018


	//----- nvinfo : EIATTR_FRAME_SIZE
	.align		4
.L_2:
        /*000c*/ 	.byte	0x04, 0x11
        /*000e*/ 	.short	(.L_4 - .L_3)
	.align		4
.L_3:
        /*0010*/ 	.word	index@(_Z17exercise_program1v)
        /*0014*/ 	.word	0x00000028


	//----- nvinfo : EIATTR_MIN_STACK_SIZE
	.align		4
.L_4:
        /*0018*/ 	.byte	0x04, 0x12
        /*001a*/ 	.short	(.L_6 - .L_5)
	.align		4
.L_5:
        /*001c*/ 	.word	index@(_Z17exercise_program1v)
        /*0020*/ 	.word	0x00000028
.L_6:


//--------------------- .nv.compat                --------------------------
	.section	.nv.compat,"",@"SHT_CUDA_COMPAT_INFO"
	.align	4
        /*0000*/ 	.byte	0x02, 0x09, 0x00, 0x00, 0x02, 0x02, 0x01, 0x00, 0x02, 0x05, 0x05, 0x00, 0x03, 0x07, 0x01, 0x01
        /*0010*/ 	.byte	0x02, 0x03, 0x00, 0x00, 0x02, 0x06, 0x01, 0x00, 0x04, 0x0b, 0x08, 0x00, 0x09, 0x00, 0x00, 0x00
        /*0020*/ 	.byte	0x00, 0x00, 0x00, 0x00


//--------------------- .nv.info._Z17exercise_program1v --------------------------
	.section	.nv.info._Z17exercise_program1v,"",@"SHT_CUDA_INFO"
	.sectionflags	@""
	.align	4


	//----- nvinfo : EIATTR_CUDA_API_VERSION
	.align		4
        /*0000*/ 	.byte	0x04, 0x37
        /*0002*/ 	.short	(.L_8 - .L_7)
.L_7:
        /*0004*/ 	.word	0x00000082


	//----- nvinfo : EIATTR_SPARSE_MMA_MASK
	.align		4
.L_8:
        /*0008*/ 	.byte	0x03, 0x50
        /*000a*/ 	.short	0x0000


	//----- nvinfo : EIATTR_MAXREG_COUNT
	.align		4
        /*000c*/ 	.byte	0x03, 0x1b
        /*000e*/ 	.short	0x00ff


	//----- nvinfo : EIATTR_EXTERNS
	.align		4
        /*0010*/ 	.byte	0x04, 0x0f
        /*0012*/ 	.short	(.L_10 - .L_9)


	//   ....[0]....
	.align		4
.L_9:
        /*0014*/ 	.word	index@(vprintf)


	//----- nvinfo : EIATTR_MERCURY_ISA_VERSION
	.align		4
.L_10:
        /*0018*/ 	.byte	0x03, 0x5f
        /*001a*/ 	.short	0x0101


	//----- nvinfo : EIATTR_VRC_CTA_INIT_COUNT
	.align		4
        /*001c*/ 	.byte	0x02, 0x4a
	.zero		1
	.zero		1


	//----- nvinfo : EIATTR_SYSCALL_OFFSETS
	.align		4
        /*0020*/ 	.byte	0x04, 0x46
        /*0022*/ 	.short	(.L_12 - .L_11)


	//   ....[0]....
.L_11:
        /*0024*/ 	.word	0x000001a0


	//----- nvinfo : EIATTR_EXIT_INSTR_OFFSETS
	.align		4
.L_12:
        /*0028*/ 	.byte	0x04, 0x1c
        /*002a*/ 	.short	(.L_14 - .L_13)


	//   ....[0]....
.L_13:
        /*002c*/ 	.word	0x000001b0


	//----- nvinfo : EIATTR_SW_WAR
	.align		4
.L_14:
        /*0030*/ 	.byte	0x04, 0x36
        /*0032*/ 	.short	(.L_16 - .L_15)
.L_15:
        /*0034*/ 	.word	0x00000008
.L_16:


//--------------------- .nv.callgraph             --------------------------
	.section	.nv.callgraph,"",@"SHT_CUDA_CALLGRAPH"
	.align	4
	.sectionentsize	8
	.align		4
        /*0000*/ 	.word	0x00000000
	.align		4
        /*0004*/ 	.word	0xffffffff
	.align		4
        /*0008*/ 	.word	index@(_Z17exercise_program1v)
	.align		4
        /*000c*/ 	.word	index@(vprintf)
	.align		4
        /*0010*/ 	.word	0x00000000
	.align		4
        /*0014*/ 	.word	0xfffffffe
	.align		4
        /*0018*/ 	.word	0x00000000
	.align		4
        /*001c*/ 	.word	0xfffffffd
	.align		4
        /*0020*/ 	.word	0x00000000
	.align		4
        /*0024*/ 	.word	0xfffffffc


//--------------------- .nv.constant4             --------------------------
	.section	.nv.constant4,"a",@progbits
	.align	8
	.align		8
.nv.constant4:
        /*0000*/ 	.dword	vprintf
	.align		8
        /*0008*/ 	.dword	$str


//--------------------- .text._Z17exercise_program1v --------------------------
	.section	.text._Z17exercise_program1v,"ax",@progbits
	.align	128
        .global         _Z17exercise_program1v
        .type           _Z17exercise_program1v,@function
        .size           _Z17exercise_program1v,(.L_x_2 - _Z17exercise_program1v)
        .other          _Z17exercise_program1v,@"STO_CUDA_ENTRY STV_DEFAULT"
_Z17exercise_program1v:
.text._Z17exercise_program1v:
[----:B------:R-:W0:Y:S01]  /*0000*/  LDC R1, c[0x0][0x37c] ;  /* 0x0000df00ff017b82 */ /* 0x000e220000000800 */
[----:B------:R-:W1:Y:S01]  /*0010*/  S2R R8, SR_TID.X ;  /* 0x0000000000087919 */ /* 0x000e620000002100 */
[----:B------:R-:W2:Y:S06]  /*0020*/  LDCU UR5, c[0x0][0x2fc] ;  /* 0x00005f80ff0577ac */ /* 0x000eac0008000800 */
[----:B------:R-:W3:Y:S01]  /*0030*/  LDC R14, c[0x0][0x370] ;  /* 0x0000dc00ff0e7b82 */ /* 0x000ee20000000800 */
[----:B0-----:R-:W-:Y:S01]  /*0040*/  VIADD R1, R1, 0xffffffd8 ;  /* 0xffffffd801017836 */ /* 0x001fe20000000000 */
[----:B------:R-:W1:Y:S01]  /*0050*/  S2R R9, SR_TID.Y ;  /* 0x0000000000097919 */ /* 0x000e620000002200 */
[----:B------:R-:W-:Y:S01]  /*0060*/  MOV R0, 0x0 ;  /* 0x0000000000007802 */ /* 0x000fe20000000f00 */
[----:B------:R-:W0:Y:S01]  /*0070*/  LDCU UR4, c[0x0][0x2f8] ;  /* 0x00005f00ff0477ac */ /* 0x000e220008000800 */
[----:B------:R-:W4:Y:S03]  /*0080*/  S2R R10, SR_TID.Z ;  /* 0x00000000000a7919 */ /* 0x000f260000002300 */
[----:B------:R-:W3:Y:S01]  /*0090*/  LDC R15, c[0x0][0x374] ;  /* 0x0000dd00ff0f7b82 */ /* 0x000ee20000000800 */
[----:B------:R-:W5:Y:S01]  /*00a0*/  LDCU.64 UR6, c[0x4][0x8] ;  /* 0x01000100ff0677ac */ /* 0x000f620008000a00 */
[----:B------:R-:W4:Y:S01]  /*00b0*/  S2R R11, SR_CTAID.X ;  /* 0x00000000000b7919 */ /* 0x000f220000002500 */
[----:B------:R-:W4:Y:S05]  /*00c0*/  S2R R12, SR_CTAID.Y ;  /* 0x00000000000c7919 */ /* 0x000f2a0000002600 */
[----:B------:R-:W4:Y:S01]  /*00d0*/  LDC R16, c[0x0][0x378] ;  /* 0x0000de00ff107b82 */ /* 0x000f220000000800 */
[----:B------:R-:W4:Y:S01]  /*00e0*/  S2R R13, SR_CTAID.Z ;  /* 0x00000000000d7919 */ /* 0x000f220000002700 */
[----:B0-----:R-:W-:-:S06]  /*00f0*/  IADD3 R6, P0, PT, R1, UR4, RZ ;  /* 0x0000000401067c10 */ /* 0x001fcc000ff1e0ff */
[----:B------:R0:W0:Y:S01]  /*0100*/  LDC.64 R2, c[0x4][R0] ;  /* 0x0100000000027b82 */ /* 0x0000220000000a00 */
[----:B-----5:R-:W-:Y:S01]  /*0110*/  IMAD.U32 R4, RZ, RZ, UR6 ;  /* 0x00000006ff047e24 */ /* 0x020fe2000f8e00ff */
[----:B------:R-:W-:Y:S01]  /*0120*/  MOV R5, UR7 ;  /* 0x0000000700057c02 */ /* 0x000fe20008000f00 */
[----:B--2---:R-:W-:Y:S01]  /*0130*/  IMAD.X R7, RZ, RZ, UR5, P0 ;  /* 0x00000005ff077e24 */ /* 0x004fe200080e06ff */
[----:B---3--:R2:W-:Y:S04]  /*0140*/  STL.64 [R1+0x18], R14 ;  /* 0x0000180e01007387 */ /* 0x0085e80000100a00 */
[----:B-1----:R2:W-:Y:S04]  /*0150*/  STL.64 [R1], R8 ;  /* 0x0000000801007387 */ /* 0x0025e80000100a00 */
[----:B----4-:R2:W-:Y:S04]  /*0160*/  STL [R1+0x20], R16 ;  /* 0x0000201001007387 */ /* 0x0105e80000100800 */
[----:B------:R2:W-:Y:S04]  /*0170*/  STL.64 [R1+0x8], R10 ;  /* 0x0000080a01007387 */ /* 0x0005e80000100a00 */
[----:B------:R2:W-:Y:S02]  /*0180*/  STL.64 [R1+0x10], R12 ;  /* 0x0000100c01007387 */ /* 0x0005e40000100a00 */
[----:B------:R-:W-:-:S07]  /*0190*/  LEPC R20, `(.L_x_0) ;  /* 0x000000001014794e */ /* 0x000fce0000000000 */
[----:B0-2---:R-:W-:Y:S05]  /*01a0*/  CALL.ABS.NOINC R2 ;  /* 0x0000000002007343 */ /* 0x005fea0003c00000 */
.L_x_0:
[----:B------:R-:W-:Y:S05]  /*01b0*/  EXIT ;  /* 0x000000000000794d */ /* 0x000fea0003800000 */
.L_x_1:
[----:B------:R-:W-:-:S00]  /*01c0*/  BRA `(.L_x_1) ;  /* 0xfffffffc00fc7947 */ /* 0x000fc0000383ffff */
[----:B------:R-:W-:-:S00]  /*01d0*/  NOP ;  /* 0x0000000000007918 */ /* 0x000fc00000000000 */
        /* <DEDUP_REMOVED lines=10> */
.L_x_2:


//--------------------- .nv.global.init           --------------------------
	.section	.nv.global.init,"aw",@progbits
.nv.global.init:
	.type		$str,@object
	.size		$str,(.L_0 - $str)
$str:
        /*0000*/ 	.byte	0x74, 0x68, 0x72, 0x65, 0x61, 0x64, 0x49, 0x64, 0x78, 0x2e, 0x78, 0x20, 0x3a, 0x20, 0x25, 0x64
        /* <DEDUP_REMOVED lines=8> */
        /*0090*/ 	.byte	0x2e, 0x7a, 0x20, 0x3a, 0x20, 0x25, 0x64, 0x0a, 0x00
.L_0:


//--------------------- .nv.shared.reserved.0     --------------------------
	.section	.nv.shared.reserved.0,"aw",@nobits
	.weak		__nv_reservedSMEM_offset_0_alias
	.size		__nv_reservedSMEM_offset_0_alias, 0, 64
	.other		__nv_reservedSMEM_offset_0_alias,@"STO_CUDA_RESERVED_SHARED STV_DEFAULT"
__nv_reservedSMEM_offset_0_alias:
	.zero		0
	.zero		64


//--------------------- .nv.constant0._Z17exercise_program1v --------------------------
	.section	.nv.constant0._Z17exercise_program1v,"a",@progbits
	.sectionflags	@""
	.align	4
.nv.constant0._Z17exercise_program1v:
	.zero		896


//--------------------- SYMBOLS --------------------------

	.type		.nv.reservedSmem.offset0,@object
	.size		.nv.reservedSmem.offset0,0x4
	.type		vprintf,@function
